//
// Generated by NVIDIA NVVM Compiler
//
// Compiler Build ID: CL-36424714
// Cuda compilation tools, release 13.0, V13.0.88
// Based on NVVM 20.0.0
//

.version 9.0
.target sm_100
.address_size 64

	// .globl	_Z14hello_from_gpuv
.extern .func  (.param .b32 func_retval0) vprintf
(
	.param .b64 vprintf_param_0,
	.param .b64 vprintf_param_1
)
;
.global .align 1 .b8 $str[37] = {72, 101, 108, 108, 111, 32, 87, 111, 114, 108, 100, 32, 102, 114, 111, 109, 32, 71, 80, 85, 58, 32, 84, 104, 32, 37, 100, 32, 32, 66, 108, 107, 32, 37, 100, 10};

.visible .entry _Z14hello_from_gpuv()
{
	.local .align 8 .b8 	__local_depot0[8];
	.reg .b64 	%SP;
	.reg .b64 	%SPL;
	.reg .b32 	%r<5>;
	.reg .b64 	%rd<5>;

	mov.u64 	%SPL, __local_depot0;
	cvta.local.u64 	%SP, %SPL;
	add.u64 	%rd1, %SP, 0;
	add.u64 	%rd2, %SPL, 0;
	mov.u32 	%r1, %tid.x;
	mov.u32 	%r2, %ctaid.x;
	st.local.v2.u32 	[%rd2], {%r1, %r2};
	mov.u64 	%rd3, $str;
	cvta.global.u64 	%rd4, %rd3;
	{ // callseq 0, 0
	.param .b64 param0;
	st.param.b64 	[param0], %rd4;
	.param .b64 param1;
	st.param.b64 	[param1], %rd1;
	.param .b32 retval0;
	call.uni (retval0), 
	vprintf, 
	(
	param0, 
	param1
	);
	ld.param.b32 	%r3, [retval0];
	} // callseq 0
	ret;

}


// ===== COMPILED SASS (sm_100) =====

	.target	sm_100

	.elftype	@"ET_EXEC"


//--------------------- .note.nv.tkinfo           --------------------------
	.section	.note.nv.tkinfo,"",@"SHT_NOTE"
	.sectionflags	@"SHF_NOTE_NV_TKINFO"
	.tkinfo
        /*0018*/ 	.word	0x00000002
        /*0030*/ 	.string	""
        /*0030*/ 	.string	"ptxas"
        /*0030*/ 	.string	"Cuda compilation tools, release 13.0, V13.0.88"
        /*0030*/ 	.string	"Build cuda_13.0.r13.0/compiler.36424714_0"
        /*0030*/ 	.string	"-arch sm_100 -m 64 "



//--------------------- .note.nv.cuinfo           --------------------------
	.section	.note.nv.cuinfo,"",@"SHT_NOTE"
	.sectionflags	@"SHF_NOTE_NV_CUINFO"
        /*0018*/ 	.short	0x0002
        /*001a*/ 	.short	0x0064
        /*001c*/ 	.short	0x0082
	.zero		2


//--------------------- .nv.info                  --------------------------
	.section	.nv.info,"",@"SHT_CUDA_INFO"
	.align	4


	//----- nvinfo : EIATTR_REGCOUNT
	.align		4
        /*0000*/ 	.byte	0x04, 0x2f
        /*0002*/ 	.short	(.L_2 - .L_1)
	.align		4
.L_1:
        /*0004*/ 	.word	index@(_Z14hello_from_gpuv)
        /*0008*/ 	.word	0x00000018


	//----- nvinfo : EIATTR_FRAME_SIZE
	.align		4
.L_2:
        /*000c*/ 	.byte	0x04, 0x11
        /*000e*/ 	.short	(.L_4 - .L_3)
	.align		4
.L_3:
        /*0010*/ 	.word	index@(_Z14hello_from_gpuv)
        /*0014*/ 	.word	0x00000008


	//----- nvinfo : EIATTR_MIN_STACK_SIZE
	.align		4
.L_4:
        /*0018*/ 	.byte	0x04, 0x12
        /*001a*/ 	.short	(.L_6 - .L_5)
	.align		4
.L_5:
        /*001c*/ 	.word	index@(_Z14hello_from_gpuv)
        /*0020*/ 	.word	0x00000008
.L_6:


//--------------------- .nv.compat                --------------------------
	.section	.nv.compat,"",@"SHT_CUDA_COMPAT_INFO"
	.align	4
        /*0000*/ 	.byte	0x02, 0x09, 0x00, 0x00, 0x02, 0x02, 0x01, 0x00, 0x02, 0x05, 0x05, 0x00, 0x03, 0x07, 0x01, 0x01
        /*0010*/ 	.byte	0x02, 0x03, 0x00, 0x00, 0x02, 0x06, 0x01, 0x00, 0x04, 0x0b, 0x08, 0x00, 0x09, 0x00, 0x00, 0x00
        /*0020*/ 	.byte	0x00, 0x00, 0x00, 0x00


//--------------------- .nv.info._Z14hello_from_gpuv --------------------------
	.section	.nv.info._Z14hello_from_gpuv,"",@"SHT_CUDA_INFO"
	.sectionflags	@""
	.align	4


	//----- nvinfo : EIATTR_CUDA_API_VERSION
	.align		4
        /*0000*/ 	.byte	0x04, 0x37
        /*0002*/ 	.short	(.L_8 - .L_7)
.L_7:
        /*0004*/ 	.word	0x00000082


	//----- nvinfo : EIATTR_SPARSE_MMA_MASK
	.align		4
.L_8:
        /*0008*/ 	.byte	0x03, 0x50
        /*000a*/ 	.short	0x0000


	//----- nvinfo : EIATTR_MAXREG_COUNT
	.align		4
        /*000c*/ 	.byte	0x03, 0x1b
        /*000e*/ 	.short	0x00ff


	//----- nvinfo : EIATTR_EXTERNS
	.align		4
        /*0010*/ 	.byte	0x04, 0x0f
        /*0012*/ 	.short	(.L_10 - .L_9)


	//   ....[0]....
	.align		4
.L_9:
        /*0014*/ 	.word	index@(vprintf)


	//----- nvinfo : EIATTR_MERCURY_ISA_VERSION
	.align		4
.L_10:
        /*0018*/ 	.byte	0x03, 0x5f
        /*001a*/ 	.short	0x0101


	//----- nvinfo : EIATTR_VRC_CTA_INIT_COUNT
	.align		4
        /*001c*/ 	.byte	0x02, 0x4a
	.zero		1
	.zero		1


	//----- nvinfo : EIATTR_SYSCALL_OFFSETS
	.align		4
        /*0020*/ 	.byte	0x04, 0x46
        /*0022*/ 	.short	(.L_12 - .L_11)


	//   ....[0]....
.L_11:
        /*0024*/ 	.word	0x000000f0


	//----- nvinfo : EIATTR_EXIT_INSTR_OFFSETS
	.align		4
.L_12:
        /*0028*/ 	.byte	0x04, 0x1c
        /*002a*/ 	.short	(.L_14 - .L_13)


	//   ....[0]....
.L_13:
        /*002c*/ 	.word	0x00000100


	//----- nvinfo : EIATTR_SW_WAR
	.align		4
.L_14:
        /*0030*/ 	.byte	0x04, 0x36
        /*0032*/ 	.short	(.L_16 - .L_15)
.L_15:
        /*0034*/ 	.word	0x00000008
.L_16:


//--------------------- .nv.callgraph             --------------------------
	.section	.nv.callgraph,"",@"SHT_CUDA_CALLGRAPH"
	.align	4
	.sectionentsize	8
	.align		4
        /*0000*/ 	.word	0x00000000
	.align		4
        /*0004*/ 	.word	0xffffffff
	.align		4
        /*0008*/ 	.word	index@(_Z14hello_from_gpuv)
	.align		4
        /*000c*/ 	.word	index@(vprintf)
	.align		4
        /*0010*/ 	.word	0x00000000
	.align		4
        /*0014*/ 	.word	0xfffffffe
	.align		4
        /*0018*/ 	.word	0x00000000
	.align		4
        /*001c*/ 	.word	0xfffffffd
	.align		4
        /*0020*/ 	.word	0x00000000
	.align		4
        /*0024*/ 	.word	0xfffffffc


//--------------------- .nv.constant4             --------------------------
	.section	.nv.constant4,"a",@progbits
	.align	8
	.align		8
.nv.constant4:
        /*0000*/ 	.dword	vprintf
	.align		8
        /*0008*/ 	.dword	$str


//--------------------- .text._Z14hello_from_gpuv --------------------------
	.section	.text._Z14hello_from_gpuv,"ax",@progbits
	.align	128
        .global         _Z14hello_from_gpuv
        .type           _Z14hello_from_gpuv,@function
        .size           _Z14hello_from_gpuv,(.L_x_2 - _Z14hello_from_gpuv)
        .other          _Z14hello_from_gpuv,@"STO_CUDA_ENTRY STV_DEFAULT"
_Z14hello_from_gpuv:
.text._Z14hello_from_gpuv:
[----:B------:R-:W0:Y:S01]  /*0000*/  LDC R1, c[0x0][0x37c] ;  /* 0x0000df00ff017b82 */ /* 0x000e220000000800 */
[----:B------:R-:W1:Y:S01]  /*0010*/  S2R R8, SR_TID.X ;  /* 0x0000000000087919 */ /* 0x000e620000002100 */
[----:B0-----:R-:W-:Y:S01]  /*0020*/  VIADD R1, R1, 0xfffffff8 ;  /* 0xfffffff801017836 */ /* 0x001fe20000000000 */
[----:B------:R-:W-:Y:S01]  /*0030*/  MOV R0, 0x0 ;  /* 0x0000000000007802 */ /* 0x000fe20000000f00 */
[----:B------:R-:W0:Y:S01]  /*0040*/  LDCU UR4, c[0x0][0x2f8] ;  /* 0x00005f00ff0477ac */ /* 0x000e220008000800 */
[----:B------:R-:W1:Y:S03]  /*0050*/  S2R R9, SR_CTAID.X ;  /* 0x0000000000097919 */ /* 0x000e660000002500 */
[----:B------:R2:W3:Y:S01]  /*0060*/  LDC.64 R2, c[0x4][R0] ;  /* 0x0100000000027b82 */ /* 0x0004e20000000a00 */
[----:B------:R-:W4:Y:S01]  /*0070*/  LDCU.64 UR6, c[0x4][0x8] ;  /* 0x01000100ff0677ac */ /* 0x000f220008000a00 */
[----:B------:R-:W5:Y:S01]  /*0080*/  LDCU UR5, c[0x0][0x2fc] ;  /* 0x00005f80ff0577ac */ /* 0x000f620008000800 */
[----:B0-----:R-:W-:Y:S01]  /*0090*/  IADD3 R6, P0, PT, R1, UR4, RZ ;  /* 0x0000000401067c10 */ /* 0x001fe2000ff1e0ff */
[----:B----4-:R-:W-:Y:S01]  /*00a0*/  IMAD.U32 R4, RZ, RZ, UR6 ;  /* 0x00000006ff047e24 */ /* 0x010fe2000f8e00ff */
[----:B------:R-:W-:-:S03]  /*00b0*/  MOV R5, UR7 ;  /* 0x0000000700057c02 */ /* 0x000fc60008000f00 */
[----:B-----5:R-:W-:Y:S01]  /*00c0*/  IMAD.X R7, RZ, RZ, UR5, P0 ;  /* 0x00000005ff077e24 */ /* 0x020fe200080e06ff */
[----:B-1----:R2:W-:Y:S07]  /*00d0*/  STL.64 [R1], R8 ;  /* 0x0000000801007387 */ /* 0x0025ee0000100a00 */
[----:B------:R-:W-:-:S07]  /*00e0*/  LEPC R20, `(.L_x_0) ;  /* 0x000000001014794e */ /* 0x000fce0000000000 */
[----:B--23--:R-:W-:Y:S05]  /*00f0*/  CALL.ABS.NOINC R2 ;  /* 0x0000000002007343 */ /* 0x00cfea0003c00000 */
.L_x_0:
[----:B------:R-:W-:Y:S05]  /*0100*/  EXIT ;  /* 0x000000000000794d */ /* 0x000fea0003800000 */
.L_x_1:
[----:B------:R-:W-:-:S00]  /*0110*/  BRA `(.L_x_1) ;  /* 0xfffffffc00fc7947 */ /* 0x000fc0000383ffff */
[----:B------:R-:W-:-:S00]  /*0120*/  NOP ;  /* 0x0000000000007918 */ /* 0x000fc00000000000 */
        /* <DEDUP_REMOVED lines=13> */
.L_x_2:


//--------------------- .nv.global.init           --------------------------
	.section	.nv.global.init,"aw",@progbits
.nv.global.init:
	.type		$str,@object
	.size		$str,(.L_0 - $str)
$str:
        /*0000*/ 	.byte	0x48, 0x65, 0x6c, 0x6c, 0x6f, 0x20, 0x57, 0x6f, 0x72, 0x6c, 0x64, 0x20, 0x66, 0x72, 0x6f, 0x6d
        /*0010*/ 	.byte	0x20, 0x47, 0x50, 0x55, 0x3a, 0x20, 0x54, 0x68, 0x20, 0x25, 0x64, 0x20, 0x20, 0x42, 0x6c, 0x6b
        /*0020*/ 	.byte	0x20, 0x25, 0x64, 0x0a, 0x00
.L_0:


//--------------------- .nv.shared.reserved.0     --------------------------
	.section	.nv.shared.reserved.0,"aw",@nobits
	.weak		__nv_reservedSMEM_offset_0_alias
	.size		__nv_reservedSMEM_offset_0_alias, 0, 64
	.other		__nv_reservedSMEM_offset_0_alias,@"STO_CUDA_RESERVED_SHARED STV_DEFAULT"
__nv_reservedSMEM_offset_0_alias:
	.zero		0
	.zero		64


//--------------------- .nv.constant0._Z14hello_from_gpuv --------------------------
	.section	.nv.constant0._Z14hello_from_gpuv,"a",@progbits
	.sectionflags	@""
	.align	4
.nv.constant0._Z14hello_from_gpuv:
	.zero		896


//--------------------- SYMBOLS --------------------------

	.type		.nv.reservedSmem.offset0,@object
	.size		.nv.reservedSmem.offset0,0x4
	.type		vprintf,@function
